//
// Generated by NVIDIA NVVM Compiler
//
// Compiler Build ID: CL-36424714
// Cuda compilation tools, release 13.0, V13.0.88
// Based on NVVM 20.0.0
//

.version 9.0
.target sm_100
.address_size 64

	// .globl	_Z25baseline_transpose_kernelPfPKf

.visible .entry _Z25baseline_transpose_kernelPfPKf(
	.param .u64 .ptr .align 1 _Z25baseline_transpose_kernelPfPKf_param_0,
	.param .u64 .ptr .align 1 _Z25baseline_transpose_kernelPfPKf_param_1
)
{
	.reg .b32 	%r<14>;
	.reg .b32 	%f<5>;
	.reg .b64 	%rd<9>;

	ld.param.u64 	%rd1, [_Z25baseline_transpose_kernelPfPKf_param_0];
	ld.param.u64 	%rd2, [_Z25baseline_transpose_kernelPfPKf_param_1];
	cvta.to.global.u64 	%rd3, %rd1;
	cvta.to.global.u64 	%rd4, %rd2;
	mov.u32 	%r1, %ctaid.x;
	mov.u32 	%r2, %ntid.x;
	mov.u32 	%r3, %tid.x;
	mad.lo.s32 	%r4, %r1, %r2, %r3;
	mov.u32 	%r5, %ctaid.y;
	mov.u32 	%r6, %ntid.y;
	mov.u32 	%r7, %tid.y;
	mad.lo.s32 	%r8, %r5, %r6, %r7;
	shl.b32 	%r9, %r8, 2;
	shl.b32 	%r10, %r4, 12;
	add.s32 	%r11, %r10, %r9;
	mul.wide.s32 	%rd5, %r11, 4;
	add.s64 	%rd6, %rd4, %rd5;
	ld.global.f32 	%f1, [%rd6];
	shl.b32 	%r12, %r8, 14;
	add.s32 	%r13, %r12, %r4;
	mul.wide.s32 	%rd7, %r13, 4;
	add.s64 	%rd8, %rd3, %rd7;
	st.global.f32 	[%rd8], %f1;
	ld.global.f32 	%f2, [%rd6+4];
	st.global.f32 	[%rd8+16384], %f2;
	ld.global.f32 	%f3, [%rd6+8];
	st.global.f32 	[%rd8+32768], %f3;
	ld.global.f32 	%f4, [%rd6+12];
	st.global.f32 	[%rd8+49152], %f4;
	ret;

}


// ===== COMPILED SASS (sm_100) =====

	.target	sm_100

	.elftype	@"ET_EXEC"


//--------------------- .note.nv.tkinfo           --------------------------
	.section	.note.nv.tkinfo,"",@"SHT_NOTE"
	.sectionflags	@"SHF_NOTE_NV_TKINFO"
	.tkinfo
        /*0018*/ 	.word	0x00000002
        /*0030*/ 	.string	""
        /*0030*/ 	.string	"ptxas"
        /*0030*/ 	.string	"Cuda compilation tools, release 13.0, V13.0.88"
        /*0030*/ 	.string	"Build cuda_13.0.r13.0/compiler.36424714_0"
        /*0030*/ 	.string	"-arch sm_100 -m 64 "



//--------------------- .note.nv.cuinfo           --------------------------
	.section	.note.nv.cuinfo,"",@"SHT_NOTE"
	.sectionflags	@"SHF_NOTE_NV_CUINFO"
        /*0018*/ 	.short	0x0002
        /*001a*/ 	.short	0x0064
        /*001c*/ 	.short	0x0082
	.zero		2


//--------------------- .nv.info                  --------------------------
	.section	.nv.info,"",@"SHT_CUDA_INFO"
	.align	4


	//----- nvinfo : EIATTR_REGCOUNT
	.align		4
        /*0000*/ 	.byte	0x04, 0x2f
        /*0002*/ 	.short	(.L_1 - .L_0)
	.align		4
.L_0:
        /*0004*/ 	.word	index@(_Z25baseline_transpose_kernelPfPKf)
        /*0008*/ 	.word	0x00000010


	//----- nvinfo : EIATTR_FRAME_SIZE
	.align		4
.L_1:
        /*000c*/ 	.byte	0x04, 0x11
        /*000e*/ 	.short	(.L_3 - .L_2)
	.align		4
.L_2:
        /*0010*/ 	.word	index@(_Z25baseline_transpose_kernelPfPKf)
        /*0014*/ 	.word	0x00000000


	//----- nvinfo : EIATTR_MIN_STACK_SIZE
	.align		4
.L_3:
        /*0018*/ 	.byte	0x04, 0x12
        /*001a*/ 	.short	(.L_5 - .L_4)
	.align		4
.L_4:
        /*001c*/ 	.word	index@(_Z25baseline_transpose_kernelPfPKf)
        /*0020*/ 	.word	0x00000000
.L_5:


//--------------------- .nv.compat                --------------------------
	.section	.nv.compat,"",@"SHT_CUDA_COMPAT_INFO"
	.align	4
        /*0000*/ 	.byte	0x02, 0x09, 0x00, 0x00, 0x02, 0x02, 0x01, 0x00, 0x02, 0x05, 0x05, 0x00, 0x03, 0x07, 0x01, 0x01
        /*0010*/ 	.byte	0x02, 0x03, 0x00, 0x00, 0x02, 0x06, 0x01, 0x00, 0x04, 0x0b, 0x08, 0x00, 0x09, 0x00, 0x00, 0x00
        /*0020*/ 	.byte	0x00, 0x00, 0x00, 0x00


//--------------------- .nv.info._Z25baseline_transpose_kernelPfPKf --------------------------
	.section	.nv.info._Z25baseline_transpose_kernelPfPKf,"",@"SHT_CUDA_INFO"
	.sectionflags	@""
	.align	4


	//----- nvinfo : EIATTR_CUDA_API_VERSION
	.align		4
        /*0000*/ 	.byte	0x04, 0x37
        /*0002*/ 	.short	(.L_7 - .L_6)
.L_6:
        /*0004*/ 	.word	0x00000082


	//----- nvinfo : EIATTR_KPARAM_INFO
	.align		4
.L_7:
        /*0008*/ 	.byte	0x04, 0x17
        /*000a*/ 	.short	(.L_9 - .L_8)
.L_8:
        /*000c*/ 	.word	0x00000000
        /*0010*/ 	.short	0x0001
        /*0012*/ 	.short	0x0008
        /*0014*/ 	.byte	0x00, 0xf5, 0x21, 0x00


	//----- nvinfo : EIATTR_KPARAM_INFO
	.align		4
.L_9:
        /*0018*/ 	.byte	0x04, 0x17
        /*001a*/ 	.short	(.L_11 - .L_10)
.L_10:
        /*001c*/ 	.word	0x00000000
        /*0020*/ 	.short	0x0000
        /*0022*/ 	.short	0x0000
        /*0024*/ 	.byte	0x00, 0xf5, 0x21, 0x00


	//----- nvinfo : EIATTR_SPARSE_MMA_MASK
	.align		4
.L_11:
        /*0028*/ 	.byte	0x03, 0x50
        /*002a*/ 	.short	0x0000


	//----- nvinfo : EIATTR_MAXREG_COUNT
	.align		4
        /*002c*/ 	.byte	0x03, 0x1b
        /*002e*/ 	.short	0x00ff


	//----- nvinfo : EIATTR_MERCURY_ISA_VERSION
	.align		4
        /*0030*/ 	.byte	0x03, 0x5f
        /*0032*/ 	.short	0x0101


	//----- nvinfo : EIATTR_VRC_CTA_INIT_COUNT
	.align		4
        /*0034*/ 	.byte	0x02, 0x4a
	.zero		1
	.zero		1


	//----- nvinfo : EIATTR_EXIT_INSTR_OFFSETS
	.align		4
        /*0038*/ 	.byte	0x04, 0x1c
        /*003a*/ 	.short	(.L_13 - .L_12)


	//   ....[0]....
.L_12:
        /*003c*/ 	.word	0x00000190


	//----- nvinfo : EIATTR_CBANK_PARAM_SIZE
	.align		4
.L_13:
        /*0040*/ 	.byte	0x03, 0x19
        /*0042*/ 	.short	0x0010


	//----- nvinfo : EIATTR_PARAM_CBANK
	.align		4
        /*0044*/ 	.byte	0x04, 0x0a
        /*0046*/ 	.short	(.L_15 - .L_14)
	.align		4
.L_14:
        /*0048*/ 	.word	index@(.nv.constant0._Z25baseline_transpose_kernelPfPKf)
        /*004c*/ 	.short	0x0380
        /*004e*/ 	.short	0x0010


	//----- nvinfo : EIATTR_SW_WAR
	.align		4
.L_15:
        /*0050*/ 	.byte	0x04, 0x36
        /*0052*/ 	.short	(.L_17 - .L_16)
.L_16:
        /*0054*/ 	.word	0x00000008
.L_17:


//--------------------- .nv.callgraph             --------------------------
	.section	.nv.callgraph,"",@"SHT_CUDA_CALLGRAPH"
	.align	4
	.sectionentsize	8
	.align		4
        /*0000*/ 	.word	0x00000000
	.align		4
        /*0004*/ 	.word	0xffffffff
	.align		4
        /*0008*/ 	.word	0x00000000
	.align		4
        /*000c*/ 	.word	0xfffffffe
	.align		4
        /*0010*/ 	.word	0x00000000
	.align		4
        /*0014*/ 	.word	0xfffffffd
	.align		4
        /*0018*/ 	.word	0x00000000
	.align		4
        /*001c*/ 	.word	0xfffffffc


//--------------------- .text._Z25baseline_transpose_kernelPfPKf --------------------------
	.section	.text._Z25baseline_transpose_kernelPfPKf,"ax",@progbits
	.align	128
        .global         _Z25baseline_transpose_kernelPfPKf
        .type           _Z25baseline_transpose_kernelPfPKf,@function
        .size           _Z25baseline_transpose_kernelPfPKf,(.L_x_1 - _Z25baseline_transpose_kernelPfPKf)
        .other          _Z25baseline_transpose_kernelPfPKf,@"STO_CUDA_ENTRY STV_DEFAULT"
_Z25baseline_transpose_kernelPfPKf:
.text._Z25baseline_transpose_kernelPfPKf:
[----:B------:R-:W-:Y:S01]  /*0000*/  LDC R1, c[0x0][0x37c] ;  /* 0x0000df00ff017b82 */ /* 0x000fe20000000800 */
[----:B------:R-:W0:Y:S07]  /*0010*/  S2R R5, SR_TID.X ;  /* 0x0000000000057919 */ /* 0x000e2e0000002100 */
[----:B------:R-:W0:Y:S01]  /*0020*/  LDC R0, c[0x0][0x360] ;  /* 0x0000d800ff007b82 */ /* 0x000e220000000800 */
[----:B------:R-:W1:Y:S07]  /*0030*/  S2R R4, SR_TID.Y ;  /* 0x0000000000047919 */ /* 0x000e6e0000002200 */
[----:B------:R-:W0:Y:S08]  /*0040*/  S2UR UR4, SR_CTAID.X ;  /* 0x00000000000479c3 */ /* 0x000e300000002500 */
[----:B------:R-:W1:Y:S08]  /*0050*/  S2UR UR5, SR_CTAID.Y ;  /* 0x00000000000579c3 */ /* 0x000e700000002600 */
[----:B------:R-:W1:Y:S08]  /*0060*/  LDC R7, c[0x0][0x364] ;  /* 0x0000d900ff077b82 */ /* 0x000e700000000800 */
[----:B------:R-:W2:Y:S01]  /*0070*/  LDC.64 R2, c[0x0][0x388] ;  /* 0x0000e200ff027b82 */ /* 0x000ea20000000a00 */
[----:B0-----:R-:W-:-:S02]  /*0080*/  IMAD R0, R0, UR4, R5 ;  /* 0x0000000400007c24 */ /* 0x001fc4000f8e0205 */
[----:B-1----:R-:W-:Y:S01]  /*0090*/  IMAD R7, R7, UR5, R4 ;  /* 0x0000000507077c24 */ /* 0x002fe2000f8e0204 */
[----:B------:R-:W0:Y:S04]  /*00a0*/  LDCU.64 UR4, c[0x0][0x358] ;  /* 0x00006b00ff0477ac */ /* 0x000e280008000a00 */
[----:B------:R-:W-:-:S04]  /*00b0*/  LEA R5, R0, R7, 0xa ;  /* 0x0000000700057211 */ /* 0x000fc800078e50ff */
[----:B------:R-:W-:-:S05]  /*00c0*/  SHF.L.U32 R5, R5, 0x2, RZ ;  /* 0x0000000205057819 */ /* 0x000fca00000006ff */
[----:B--2---:R-:W-:Y:S02]  /*00d0*/  IMAD.WIDE R2, R5, 0x4, R2 ;  /* 0x0000000405027825 */ /* 0x004fe400078e0202 */
[----:B------:R-:W1:Y:S03]  /*00e0*/  LDC.64 R4, c[0x0][0x380] ;  /* 0x0000e000ff047b82 */ /* 0x000e660000000a00 */
[----:B0-----:R-:W2:Y:S01]  /*00f0*/  LDG.E R9, desc[UR4][R2.64] ;  /* 0x0000000402097981 */ /* 0x001ea2000c1e1900 */
[----:B------:R-:W-:-:S05]  /*0100*/  LEA R7, R7, R0, 0xe ;  /* 0x0000000007077211 */ /* 0x000fca00078e70ff */
[----:B-1----:R-:W-:-:S05]  /*0110*/  IMAD.WIDE R4, R7, 0x4, R4 ;  /* 0x0000000407047825 */ /* 0x002fca00078e0204 */
[----:B--2---:R-:W-:Y:S04]  /*0120*/  STG.E desc[UR4][R4.64], R9 ;  /* 0x0000000904007986 */ /* 0x004fe8000c101904 */
[----:B------:R-:W2:Y:S04]  /*0130*/  LDG.E R7, desc[UR4][R2.64+0x4] ;  /* 0x0000040402077981 */ /* 0x000ea8000c1e1900 */
[----:B--2---:R-:W-:Y:S04]  /*0140*/  STG.E desc[UR4][R4.64+0x4000], R7 ;  /* 0x0040000704007986 */ /* 0x004fe8000c101904 */
[----:B------:R-:W2:Y:S04]  /*0150*/  LDG.E R11, desc[UR4][R2.64+0x8] ;  /* 0x00000804020b7981 */ /* 0x000ea8000c1e1900 */
[----:B--2---:R-:W-:Y:S04]  /*0160*/  STG.E desc[UR4][R4.64+0x8000], R11 ;  /* 0x0080000b04007986 */ /* 0x004fe8000c101904 */
[----:B------:R-:W2:Y:S04]  /*0170*/  LDG.E R13, desc[UR4][R2.64+0xc] ;  /* 0x00000c04020d7981 */ /* 0x000ea8000c1e1900 */
[----:B--2---:R-:W-:Y:S01]  /*0180*/  STG.E desc[UR4][R4.64+0xc000], R13 ;  /* 0x00c0000d04007986 */ /* 0x004fe2000c101904 */
[----:B------:R-:W-:Y:S05]  /*0190*/  EXIT ;  /* 0x000000000000794d */ /* 0x000fea0003800000 */
.L_x_0:
[----:B------:R-:W-:-:S00]  /*01a0*/  BRA `(.L_x_0) ;  /* 0xfffffffc00fc7947 */ /* 0x000fc0000383ffff */
[----:B------:R-:W-:-:S00]  /*01b0*/  NOP ;  /* 0x0000000000007918 */ /* 0x000fc00000000000 */
        /* <DEDUP_REMOVED lines=12> */
.L_x_1:


//--------------------- .nv.shared.reserved.0     --------------------------
	.section	.nv.shared.reserved.0,"aw",@nobits
	.weak		__nv_reservedSMEM_offset_0_alias
	.size		__nv_reservedSMEM_offset_0_alias, 0, 64
	.other		__nv_reservedSMEM_offset_0_alias,@"STO_CUDA_RESERVED_SHARED STV_DEFAULT"
__nv_reservedSMEM_offset_0_alias:
	.zero		0
	.zero		64


//--------------------- .nv.constant0._Z25baseline_transpose_kernelPfPKf --------------------------
	.section	.nv.constant0._Z25baseline_transpose_kernelPfPKf,"a",@progbits
	.sectionflags	@""
	.align	4
.nv.constant0._Z25baseline_transpose_kernelPfPKf:
	.zero		912


//--------------------- SYMBOLS --------------------------

	.type		.nv.reservedSmem.offset0,@object
	.size		.nv.reservedSmem.offset0,0x4
